//
// Generated by NVIDIA NVVM Compiler
//
// Compiler Build ID: CL-36424714
// Cuda compilation tools, release 13.0, V13.0.88
// Based on NVVM 20.0.0
//

.version 9.0
.target sm_100
.address_size 64

	// .globl	_Z7SoftmaxPfiS_
// _ZZ7SoftmaxPfiS_E7sum_val has been demoted

.visible .entry _Z7SoftmaxPfiS_(
	.param .u64 .ptr .align 1 _Z7SoftmaxPfiS__param_0,
	.param .u32 _Z7SoftmaxPfiS__param_1,
	.param .u64 .ptr .align 1 _Z7SoftmaxPfiS__param_2
)
{
	.reg .b32 	%r<5>;
	.reg .b32 	%f<7>;
	.reg .b64 	%rd<8>;
	// demoted variable
	.shared .align 4 .f32 _ZZ7SoftmaxPfiS_E7sum_val;
	ld.param.u64 	%rd1, [_Z7SoftmaxPfiS__param_0];
	ld.param.u64 	%rd2, [_Z7SoftmaxPfiS__param_2];
	cvta.to.global.u64 	%rd3, %rd2;
	cvta.to.global.u64 	%rd4, %rd1;
	mov.u32 	%r1, %ntid.x;
	mov.u32 	%r2, %ctaid.x;
	mov.u32 	%r3, %tid.x;
	mad.lo.s32 	%r4, %r1, %r2, %r3;
	mul.wide.s32 	%rd5, %r4, 4;
	add.s64 	%rd6, %rd4, %rd5;
	ld.global.f32 	%f1, [%rd6];
	mul.f32 	%f2, %f1, 0f3FB8AA3B;
	ex2.approx.f32 	%f3, %f2;
	atom.shared.add.f32 	%f4, [_ZZ7SoftmaxPfiS_E7sum_val], %f3;
	bar.sync 	0;
	ld.shared.f32 	%f5, [_ZZ7SoftmaxPfiS_E7sum_val];
	div.rm.f32 	%f6, %f3, %f5;
	add.s64 	%rd7, %rd3, %rd5;
	st.global.f32 	[%rd7], %f6;
	ret;

}


// ===== COMPILED SASS (sm_100) =====

	.target	sm_100

	.elftype	@"ET_EXEC"


//--------------------- .note.nv.tkinfo           --------------------------
	.section	.note.nv.tkinfo,"",@"SHT_NOTE"
	.sectionflags	@"SHF_NOTE_NV_TKINFO"
	.tkinfo
        /*0018*/ 	.word	0x00000002
        /*0030*/ 	.string	""
        /*0030*/ 	.string	"ptxas"
        /*0030*/ 	.string	"Cuda compilation tools, release 13.0, V13.0.88"
        /*0030*/ 	.string	"Build cuda_13.0.r13.0/compiler.36424714_0"
        /*0030*/ 	.string	"-arch sm_100 -m 64 "



//--------------------- .note.nv.cuinfo           --------------------------
	.section	.note.nv.cuinfo,"",@"SHT_NOTE"
	.sectionflags	@"SHF_NOTE_NV_CUINFO"
        /*0018*/ 	.short	0x0002
        /*001a*/ 	.short	0x0064
        /*001c*/ 	.short	0x0082
	.zero		2


//--------------------- .nv.info                  --------------------------
	.section	.nv.info,"",@"SHT_CUDA_INFO"
	.align	4


	//----- nvinfo : EIATTR_REGCOUNT
	.align		4
        /*0000*/ 	.byte	0x04, 0x2f
        /*0002*/ 	.short	(.L_1 - .L_0)
	.align		4
.L_0:
        /*0004*/ 	.word	index@(_Z7SoftmaxPfiS_)
        /*0008*/ 	.word	0x00000010


	//----- nvinfo : EIATTR_FRAME_SIZE
	.align		4
.L_1:
        /*000c*/ 	.byte	0x04, 0x11
        /*000e*/ 	.short	(.L_3 - .L_2)
	.align		4
.L_2:
        /*0010*/ 	.word	index@($__internal_0_$__cuda_sm20_div_rd_f32)
        /*0014*/ 	.word	0x00000000


	//----- nvinfo : EIATTR_FRAME_SIZE
	.align		4
.L_3:
        /*0018*/ 	.byte	0x04, 0x11
        /*001a*/ 	.short	(.L_5 - .L_4)
	.align		4
.L_4:
        /*001c*/ 	.word	index@(_Z7SoftmaxPfiS_)
        /*0020*/ 	.word	0x00000000


	//----- nvinfo : EIATTR_MIN_STACK_SIZE
	.align		4
.L_5:
        /*0024*/ 	.byte	0x04, 0x12
        /*0026*/ 	.short	(.L_7 - .L_6)
	.align		4
.L_6:
        /*0028*/ 	.word	index@(_Z7SoftmaxPfiS_)
        /*002c*/ 	.word	0x00000000
.L_7:


//--------------------- .nv.compat                --------------------------
	.section	.nv.compat,"",@"SHT_CUDA_COMPAT_INFO"
	.align	4
        /*0000*/ 	.byte	0x02, 0x09, 0x00, 0x00, 0x02, 0x02, 0x01, 0x00, 0x02, 0x05, 0x05, 0x00, 0x03, 0x07, 0x01, 0x01
        /*0010*/ 	.byte	0x02, 0x03, 0x00, 0x00, 0x02, 0x06, 0x01, 0x00, 0x04, 0x0b, 0x08, 0x00, 0x01, 0x00, 0x00, 0x00
        /*0020*/ 	.byte	0x00, 0x00, 0x00, 0x00


//--------------------- .nv.info._Z7SoftmaxPfiS_  --------------------------
	.section	.nv.info._Z7SoftmaxPfiS_,"",@"SHT_CUDA_INFO"
	.sectionflags	@""
	.align	4


	//----- nvinfo : EIATTR_CUDA_API_VERSION
	.align		4
        /*0000*/ 	.byte	0x04, 0x37
        /*0002*/ 	.short	(.L_9 - .L_8)
.L_8:
        /*0004*/ 	.word	0x00000082


	//----- nvinfo : EIATTR_KPARAM_INFO
	.align		4
.L_9:
        /*0008*/ 	.byte	0x04, 0x17
        /*000a*/ 	.short	(.L_11 - .L_10)
.L_10:
        /*000c*/ 	.word	0x00000000
        /*0010*/ 	.short	0x0002
        /*0012*/ 	.short	0x0010
        /*0014*/ 	.byte	0x00, 0xf5, 0x21, 0x00


	//----- nvinfo : EIATTR_KPARAM_INFO
	.align		4
.L_11:
        /*0018*/ 	.byte	0x04, 0x17
        /*001a*/ 	.short	(.L_13 - .L_12)
.L_12:
        /*001c*/ 	.word	0x00000000
        /*0020*/ 	.short	0x0001
        /*0022*/ 	.short	0x0008
        /*0024*/ 	.byte	0x00, 0xf0, 0x11, 0x00


	//----- nvinfo : EIATTR_KPARAM_INFO
	.align		4
.L_13:
        /*0028*/ 	.byte	0x04, 0x17
        /*002a*/ 	.short	(.L_15 - .L_14)
.L_14:
        /*002c*/ 	.word	0x00000000
        /*0030*/ 	.short	0x0000
        /*0032*/ 	.short	0x0000
        /*0034*/ 	.byte	0x00, 0xf5, 0x21, 0x00


	//----- nvinfo : EIATTR_SPARSE_MMA_MASK
	.align		4
.L_15:
        /*0038*/ 	.byte	0x03, 0x50
        /*003a*/ 	.short	0x0000


	//----- nvinfo : EIATTR_MAXREG_COUNT
	.align		4
        /*003c*/ 	.byte	0x03, 0x1b
        /*003e*/ 	.short	0x00ff


	//----- nvinfo : EIATTR_NUM_BARRIERS
	.align		4
        /*0040*/ 	.byte	0x02, 0x4c
        /*0042*/ 	.byte	0x01
	.zero		1


	//----- nvinfo : EIATTR_MERCURY_ISA_VERSION
	.align		4
        /*0044*/ 	.byte	0x03, 0x5f
        /*0046*/ 	.short	0x0101


	//----- nvinfo : EIATTR_VRC_CTA_INIT_COUNT
	.align		4
        /*0048*/ 	.byte	0x02, 0x4a
	.zero		1
	.zero		1


	//----- nvinfo : EIATTR_EXIT_INSTR_OFFSETS
	.align		4
        /*004c*/ 	.byte	0x04, 0x1c
        /*004e*/ 	.short	(.L_17 - .L_16)


	//   ....[0]....
.L_16:
        /*0050*/ 	.word	0x00000210


	//----- nvinfo : EIATTR_CRS_STACK_SIZE
	.align		4
.L_17:
        /*0054*/ 	.byte	0x04, 0x1e
        /*0056*/ 	.short	(.L_19 - .L_18)
.L_18:
        /*0058*/ 	.word	0x00000000


	//----- nvinfo : EIATTR_CBANK_PARAM_SIZE
	.align		4
.L_19:
        /*005c*/ 	.byte	0x03, 0x19
        /*005e*/ 	.short	0x0018


	//----- nvinfo : EIATTR_PARAM_CBANK
	.align		4
        /*0060*/ 	.byte	0x04, 0x0a
        /*0062*/ 	.short	(.L_21 - .L_20)
	.align		4
.L_20:
        /*0064*/ 	.word	index@(.nv.constant0._Z7SoftmaxPfiS_)
        /*0068*/ 	.short	0x0380
        /*006a*/ 	.short	0x0018


	//----- nvinfo : EIATTR_SW_WAR
	.align		4
.L_21:
        /*006c*/ 	.byte	0x04, 0x36
        /*006e*/ 	.short	(.L_23 - .L_22)
.L_22:
        /*0070*/ 	.word	0x00000008
.L_23:


//--------------------- .nv.callgraph             --------------------------
	.section	.nv.callgraph,"",@"SHT_CUDA_CALLGRAPH"
	.align	4
	.sectionentsize	8
	.align		4
        /*0000*/ 	.word	0x00000000
	.align		4
        /*0004*/ 	.word	0xffffffff
	.align		4
        /*0008*/ 	.word	0x00000000
	.align		4
        /*000c*/ 	.word	0xfffffffe
	.align		4
        /*0010*/ 	.word	0x00000000
	.align		4
        /*0014*/ 	.word	0xfffffffd
	.align		4
        /*0018*/ 	.word	0x00000000
	.align		4
        /*001c*/ 	.word	0xfffffffc


//--------------------- .text._Z7SoftmaxPfiS_     --------------------------
	.section	.text._Z7SoftmaxPfiS_,"ax",@progbits
	.align	128
        .global         _Z7SoftmaxPfiS_
        .type           _Z7SoftmaxPfiS_,@function
        .size           _Z7SoftmaxPfiS_,(.L_x_12 - _Z7SoftmaxPfiS_)
        .other          _Z7SoftmaxPfiS_,@"STO_CUDA_ENTRY STV_DEFAULT"
_Z7SoftmaxPfiS_:
.text._Z7SoftmaxPfiS_:
[----:B------:R-:W-:Y:S01]  /*0000*/  LDC R1, c[0x0][0x37c] ;  /* 0x0000df00ff017b82 */ /* 0x000fe20000000800 */
[----:B------:R-:W0:Y:S07]  /*0010*/  S2R R2, SR_CTAID.X ;  /* 0x0000000000027919 */ /* 0x000e2e0000002500 */
[----:B------:R-:W1:Y:S01]  /*0020*/  LDC.64 R4, c[0x0][0x380] ;  /* 0x0000e000ff047b82 */ /* 0x000e620000000a00 */
[----:B------:R-:W0:Y:S01]  /*0030*/  LDCU UR4, c[0x0][0x360] ;  /* 0x00006c00ff0477ac */ /* 0x000e220008000800 */
[----:B------:R-:W0:Y:S01]  /*0040*/  S2R R3, SR_TID.X ;  /* 0x0000000000037919 */ /* 0x000e220000002100 */
[----:B------:R-:W2:Y:S01]  /*0050*/  LDCU.64 UR6, c[0x0][0x358] ;  /* 0x00006b00ff0677ac */ /* 0x000ea20008000a00 */
[----:B0-----:R-:W-:-:S04]  /*0060*/  IMAD R2, R2, UR4, R3 ;  /* 0x0000000402027c24 */ /* 0x001fc8000f8e0203 */
[----:B-1----:R-:W-:-:S06]  /*0070*/  IMAD.WIDE R4, R2, 0x4, R4 ;  /* 0x0000000402047825 */ /* 0x002fcc00078e0204 */
[----:B--2---:R-:W2:Y:S01]  /*0080*/  LDG.E R4, desc[UR6][R4.64] ;  /* 0x0000000604047981 */ /* 0x004ea2000c1e1900 */
[----:B------:R-:W0:Y:S01]  /*0090*/  S2UR UR5, SR_CgaCtaId ;  /* 0x00000000000579c3 */ /* 0x000e220000008800 */
[----:B------:R-:W-:Y:S01]  /*00a0*/  BSSY.RECONVERGENT B0, `(.L_x_0) ;  /* 0x000000d000007945 */ /* 0x000fe20003800200 */
[----:B------:R-:W-:Y:S02]  /*00b0*/  UMOV UR4, 0x400 ;  /* 0x0000040000047882 */ /* 0x000fe40000000000 */
[----:B0-----:R-:W-:Y:S01]  /*00c0*/  ULEA UR4, UR5, UR4, 0x18 ;  /* 0x0000000405047291 */ /* 0x001fe2000f8ec0ff */
[----:B--2---:R-:W-:-:S05]  /*00d0*/  FMUL R0, R4, 1.4426950216293334961 ;  /* 0x3fb8aa3b04007820 */ /* 0x004fca0000400000 */
[----:B------:R-:W-:-:S13]  /*00e0*/  FSETP.GEU.AND P0, PT, R0, -126, PT ;  /* 0xc2fc00000000780b */ /* 0x000fda0003f0e000 */
[----:B------:R-:W-:-:S04]  /*00f0*/  @!P0 FMUL R0, R0, 0.5 ;  /* 0x3f00000000008820 */ /* 0x000fc80000400000 */
[----:B------:R-:W0:Y:S02]  /*0100*/  MUFU.EX2 R3, R0 ;  /* 0x0000000000037308 */ /* 0x000e240000000800 */
[----:B0-----:R-:W-:-:S07]  /*0110*/  @!P0 FMUL R3, R3, R3 ;  /* 0x0000000303038220 */ /* 0x001fce0000400000 */
.L_x_1:
[----:B------:R-:W0:Y:S01]  /*0120*/  LDS R4, [UR4] ;  /* 0x00000004ff047984 */ /* 0x000e220008000800 */
[----:B------:R-:W-:Y:S02]  /*0130*/  IMAD.U32 R0, RZ, RZ, UR4 ;  /* 0x00000004ff007e24 */ /* 0x000fe4000f8e00ff */
[----:B0-----:R-:W-:-:S05]  /*0140*/  FADD R5, R3, R4 ;  /* 0x0000000403057221 */ /* 0x001fca0000000000 */
[----:B------:R-:W0:Y:S02]  /*0150*/  ATOMS.CAST.SPIN P0, [R0], R4, R5 ;  /* 0x000000040000758d */ /* 0x000e240001800005 */
[----:B0-----:R-:W-:Y:S05]  /*0160*/  @!P0 BRA `(.L_x_1) ;  /* 0xfffffffc00ec8947 */ /* 0x001fea000383ffff */
[----:B------:R-:W-:Y:S05]  /*0170*/  BSYNC.RECONVERGENT B0 ;  /* 0x0000000000007941 */ /* 0x000fea0003800200 */
.L_x_0:
[----:B------:R-:W-:Y:S01]  /*0180*/  BAR.SYNC.DEFER_BLOCKING 0x0 ;  /* 0x0000000000007b1d */ /* 0x000fe20000010000 */
[----:B------:R-:W-:-:S05]  /*0190*/  MOV R4, 0x1d0 ;  /* 0x000001d000047802 */ /* 0x000fca0000000f00 */
[----:B------:R-:W-:Y:S01]  /*01a0*/  BSSY.RECONVERGENT B0, `(.L_x_2) ;  /* 0x0000003000007945 */ /* 0x000fe20003800200 */
[----:B------:R-:W0:Y:S02]  /*01b0*/  LDS R0, [UR4] ;  /* 0x00000004ff007984 */ /* 0x000e240008000800 */
[----:B0-----:R-:W-:Y:S05]  /*01c0*/  CALL.REL.NOINC `($__internal_0_$__cuda_sm20_div_rd_f32) ;  /* 0x0000000000147944 */ /* 0x001fea0003c00000 */
[----:B------:R-:W-:Y:S05]  /*01d0*/  BSYNC.RECONVERGENT B0 ;  /* 0x0000000000007941 */ /* 0x000fea0003800200 */
.L_x_2:
[----:B------:R-:W0:Y:S02]  /*01e0*/  LDC.64 R4, c[0x0][0x390] ;  /* 0x0000e400ff047b82 */ /* 0x000e240000000a00 */
[----:B0-----:R-:W-:-:S05]  /*01f0*/  IMAD.WIDE R2, R2, 0x4, R4 ;  /* 0x0000000402027825 */ /* 0x001fca00078e0204 */
[----:B------:R-:W-:Y:S01]  /*0200*/  STG.E desc[UR6][R2.64], R8 ;  /* 0x0000000802007986 */ /* 0x000fe2000c101906 */
[----:B------:R-:W-:Y:S05]  /*0210*/  EXIT ;  /* 0x000000000000794d */ /* 0x000fea0003800000 */
        .weak           $__internal_0_$__cuda_sm20_div_rd_f32
        .type           $__internal_0_$__cuda_sm20_div_rd_f32,@function
        .size           $__internal_0_$__cuda_sm20_div_rd_f32,(.L_x_12 - $__internal_0_$__cuda_sm20_div_rd_f32)
$__internal_0_$__cuda_sm20_div_rd_f32:
[----:B------:R-:W-:Y:S01]  /*0220*/  IMAD.SHL.U32 R5, R3, 0x2, RZ ;  /* 0x0000000203057824 */ /* 0x000fe200078e00ff */
[----:B------:R-:W-:Y:S01]  /*0230*/  BSSY.RECONVERGENT B1, `(.L_x_3) ;  /* 0x000006e000017945 */ /* 0x000fe20003800200 */
[----:B------:R-:W-:-:S03]  /*0240*/  IMAD.SHL.U32 R6, R0, 0x2, RZ ;  /* 0x0000000200067824 */ /* 0x000fc600078e00ff */
[----:B------:R-:W-:Y:S01]  /*0250*/  BSSY.RELIABLE B2, `(.L_x_4) ;  /* 0x0000032000027945 */ /* 0x000fe20003800100 */
[----:B------:R-:W-:Y:S01]  /*0260*/  IMAD.MOV.U32 R7, RZ, RZ, R3 ;  /* 0x000000ffff077224 */ /* 0x000fe200078e0003 */
[----:B------:R-:W-:Y:S02]  /*0270*/  LEA.HI R5, R5, 0xffffffff, RZ, 0x8 ;  /* 0xffffffff05057811 */ /* 0x000fe400078f40ff */
[----:B------:R-:W-:Y:S02]  /*0280*/  LEA.HI R6, R6, 0xffffffff, RZ, 0x8 ;  /* 0xffffffff06067811 */ /* 0x000fe400078f40ff */
[----:B------:R-:W-:-:S04]  /*0290*/  ISETP.GT.U32.AND P0, PT, R5, 0xfd, PT ;  /* 0x000000fd0500780c */ /* 0x000fc80003f04070 */
[----:B------:R-:W-:-:S13]  /*02a0*/  ISETP.GT.U32.OR P0, PT, R6, 0xfd, P0 ;  /* 0x000000fd0600780c */ /* 0x000fda0000704470 */
[----:B------:R-:W-:Y:S05]  /*02b0*/  @!P0 BRA `(.L_x_5) ;  /* 0x0000000000a88947 */ /* 0x000fea0003800000 */
[----:B------:R-:W-:Y:S02]  /*02c0*/  FSETP.GTU.FTZ.AND P0, PT, |R3|, +INF , PT ;  /* 0x7f8000000300780b */ /* 0x000fe40003f1c200 */
[----:B------:R-:W-:-:S04]  /*02d0*/  FSETP.GTU.FTZ.AND P1, PT, |R0|, +INF , PT ;  /* 0x7f8000000000780b */ /* 0x000fc80003f3c200 */
[----:B------:R-:W-:-:S13]  /*02e0*/  PLOP3.LUT P0, PT, P0, P1, PT, 0x2, 0x20 ;  /* 0x000000000020781c */ /* 0x000fda0000702072 */
[----:B------:R-:W-:Y:S05]  /*02f0*/  @!P0 BREAK.RELIABLE B2 ;  /* 0x0000000000028942 */ /* 0x000fea0003800100 */
[----:B------:R-:W-:Y:S01]  /*0300*/  @!P0 FADD.FTZ R8, R3, R0 ;  /* 0x0000000003088221 */ /* 0x000fe20000010000 */
[----:B------:R-:W-:Y:S06]  /*0310*/  @!P0 BRA `(.L_x_6) ;  /* 0x00000004007c8947 */ /* 0x000fec0003800000 */
[----:B------:R-:W-:Y:S02]  /*0320*/  IMAD.SHL.U32 R8, R3, 0x2, RZ ;  /* 0x0000000203087824 */ /* 0x000fe400078e00ff */
[----:B------:R-:W-:-:S03]  /*0330*/  IMAD.SHL.U32 R9, R0, 0x2, RZ ;  /* 0x0000000200097824 */ /* 0x000fc600078e00ff */
[----:B------:R-:W-:Y:S02]  /*0340*/  ISETP.NE.U32.AND P0, PT, R8, RZ, PT ;  /* 0x000000ff0800720c */ /* 0x000fe40003f05070 */
[----:B------:R-:W-:Y:S02]  /*0350*/  ISETP.NE.U32.AND P1, PT, R9, RZ, PT ;  /* 0x000000ff0900720c */ /* 0x000fe40003f25070 */
[----:B------:R-:W-:Y:S02]  /*0360*/  SEL R8, RZ, 0x1, P0 ;  /* 0x00000001ff087807 */ /* 0x000fe40000000000 */
[----:B------:R-:W-:-:S04]  /*0370*/  SEL R9, RZ, 0x1, P1 ;  /* 0x00000001ff097807 */ /* 0x000fc80000800000 */
[----:B------:R-:W-:-:S13]  /*0380*/  LOP3.LUT P0, RZ, R8, R9, RZ, 0xc0, !PT ;  /* 0x0000000908ff7212 */ /* 0x000fda000780c0ff */
[----:B------:R-:W-:Y:S05]  /*0390*/  @P0 BREAK.RELIABLE B2 ;  /* 0x0000000000020942 */ /* 0x000fea0003800100 */
[----:B------:R-:W-:Y:S05]  /*03a0*/  @P0 BRA `(.L_x_7) ;  /* 0x0000000000140947 */ /* 0x000fea0003800000 */
[----:B------:R-:W-:Y:S02]  /*03b0*/  FSETP.NEU.FTZ.AND P0, PT, |R3|, +INF , PT ;  /* 0x7f8000000300780b */ /* 0x000fe40003f1d200 */
[----:B------:R-:W-:-:S04]  /*03c0*/  FSETP.NEU.FTZ.AND P1, PT, |R0|, +INF , PT ;  /* 0x7f8000000000780b */ /* 0x000fc80003f3d200 */
[----:B------:R-:W-:-:S13]  /*03d0*/  PLOP3.LUT P2, PT, P0, P1, PT, 0xf8, 0x8f ;  /* 0x00000000008f781c */ /* 0x000fda0000743f70 */
[----:B------:R-:W-:Y:S05]  /*03e0*/  @!P2 BREAK.RELIABLE B2 ;  /* 0x000000000002a942 */ /* 0x000fea0003800100 */
[----:B------:R-:W-:Y:S05]  /*03f0*/  @P2 BRA `(.L_x_8) ;  /* 0x0000000000082947 */ /* 0x000fea0003800000 */
.L_x_7:
[----:B------:R-:W0:Y:S01]  /*0400*/  MUFU.RSQ R8, -QNAN ;  /* 0xffc0000000087908 */ /* 0x000e220000001400 */
[----:B------:R-:W-:Y:S05]  /*0410*/  BRA `(.L_x_6) ;  /* 0x00000004003c7947 */ /* 0x000fea0003800000 */
.L_x_8:
[----:B------:R-:W-:-:S04]  /*0420*/  SEL R11, RZ, 0x1, P1 ;  /* 0x00000001ff0b7807 */ /* 0x000fc80000800000 */
[----:B------:R-:W-:-:S13]  /*0430*/  LOP3.LUT P1, RZ, R11, R8, RZ, 0xfc, !PT ;  /* 0x000000080bff7212 */ /* 0x000fda000782fcff */
[----:B------:R-:W-:Y:S05]  /*0440*/  @P1 BREAK.RELIABLE B2 ;  /* 0x0000000000021942 */ /* 0x000fea0003800100 */
[----:B------:R-:W-:Y:S01]  /*0450*/  @P1 LOP3.LUT R8, R0, 0x80000000, R3, 0x48, !PT ;  /* 0x8000000000081812 */ /* 0x000fe200078e4803 */
[----:B------:R-:W-:Y:S06]  /*0460*/  @P1 BRA `(.L_x_6) ;  /* 0x0000000400281947 */ /* 0x000fec0003800000 */
[----:B------:R-:W-:-:S04]  /*0470*/  SEL R8, RZ, 0x1, P0 ;  /* 0x00000001ff087807 */ /* 0x000fc80000000000 */
[----:B------:R-:W-:-:S13]  /*0480*/  LOP3.LUT P0, RZ, R8, R9, RZ, 0xfc, !PT ;  /* 0x0000000908ff7212 */ /* 0x000fda000780fcff */
[----:B------:R-:W-:Y:S01]  /*0490*/  @P0 LOP3.LUT R8, R0, 0x80000000, R3, 0x48, !PT ;  /* 0x8000000000080812 */ /* 0x000fe200078e4803 */
[----:B------:R-:W-:Y:S05]  /*04a0*/  @P0 BREAK.RELIABLE B2 ;  /* 0x0000000000020942 */ /* 0x000fea0003800100 */
[----:B------:R-:W-:Y:S01]  /*04b0*/  @P0 LOP3.LUT R8, R8, 0x7f800000, RZ, 0xfc, !PT ;  /* 0x7f80000008080812 */ /* 0x000fe200078efcff */
[----:B------:R-:W-:Y:S06]  /*04c0*/  @P0 BRA `(.L_x_6) ;  /* 0x0000000400100947 */ /* 0x000fec0003800000 */
[----:B------:R-:W-:Y:S02]  /*04d0*/  ISETP.GE.AND P1, PT, R6, RZ, PT ;  /* 0x000000ff0600720c */ /* 0x000fe40003f26270 */
[----:B------:R-:W-:-:S13]  /*04e0*/  ISETP.GE.AND P0, PT, R5, RZ, PT ;  /* 0x000000ff0500720c */ /* 0x000fda0003f06270 */
[----:B------:R-:W-:Y:S02]  /*04f0*/  @!P0 IMAD.MOV.U32 R8, RZ, RZ, -0x40 ;  /* 0xffffffc0ff088424 */ /* 0x000fe400078e00ff */
[----:B------:R-:W-:Y:S01]  /*0500*/  @!P0 FFMA R7, R3, 1.84467440737095516160e+19, RZ ;  /* 0x5f80000003078823 */ /* 0x000fe200000000ff */
[----:B------:R-:W-:Y:S01]  /*0510*/  @P0 IMAD.MOV.U32 R8, RZ, RZ, RZ ;  /* 0x000000ffff080224 */ /* 0x000fe200078e00ff */
[----:B------:R-:W-:Y:S06]  /*0520*/  @P1 BRA `(.L_x_9) ;  /* 0x0000000000101947 */ /* 0x000fec0003800000 */
[----:B------:R-:W-:Y:S01]  /*0530*/  FFMA R0, R0, 1.84467440737095516160e+19, RZ ;  /* 0x5f80000000007823 */ /* 0x000fe200000000ff */
[----:B------:R-:W-:Y:S01]  /*0540*/  VIADD R8, R8, 0x40 ;  /* 0x0000004008087836 */ /* 0x000fe20000000000 */
[----:B------:R-:W-:Y:S06]  /*0550*/  BRA `(.L_x_9) ;  /* 0x0000000000047947 */ /* 0x000fec0003800000 */
.L_x_5:
[----:B------:R-:W-:-:S07]  /*0560*/  IMAD.MOV.U32 R8, RZ, RZ, RZ ;  /* 0x000000ffff087224 */ /* 0x000fce00078e00ff */
.L_x_9:
[----:B------:R-:W-:Y:S05]  /*0570*/  BSYNC.RELIABLE B2 ;  /* 0x0000000000027941 */ /* 0x000fea0003800100 */
.L_x_4:
[----:B------:R-:W-:-:S04]  /*0580*/  VIADD R3, R6, 0xffffff82 ;  /* 0xffffff8206037836 */ /* 0x000fc80000000000 */
[----:B------:R-:W-:Y:S02]  /*0590*/  IMAD R3, R3, -0x800000, R0 ;  /* 0xff80000003037824 */ /* 0x000fe400078e0200 */
[----:B------:R-:W-:Y:S02]  /*05a0*/  VIADD R0, R5, 0xffffff82 ;  /* 0xffffff8205007836 */ /* 0x000fe40000000000 */
[----:B------:R-:W0:Y:S02]  /*05b0*/  MUFU.RCP R12, R3 ;  /* 0x00000003000c7308 */ /* 0x000e240000001000 */
[----:B------:R-:W-:Y:S02]  /*05c0*/  IMAD R0, R0, -0x800000, R7 ;  /* 0xff80000000007824 */ /* 0x000fe400078e0207 */
[----:B------:R-:W-:Y:S02]  /*05d0*/  FADD.FTZ R7, -R3, -RZ ;  /* 0x800000ff03077221 */ /* 0x000fe40000010100 */
[----:B0-----:R-:W-:-:S04]  /*05e0*/  FFMA R9, R0, R12, RZ ;  /* 0x0000000c00097223 */ /* 0x001fc800000000ff */
[----:B------:R-:W-:-:S04]  /*05f0*/  FFMA R10, R7, R9, R0 ;  /* 0x00000009070a7223 */ /* 0x000fc80000000000 */
[----:B------:R-:W-:-:S04]  /*0600*/  FFMA R9, R12, R10, R9 ;  /* 0x0000000a0c097223 */ /* 0x000fc80000000009 */
[----:B------:R-:W-:-:S04]  /*0610*/  FFMA R10, R7, R9, R0 ;  /* 0x00000009070a7223 */ /* 0x000fc80000000000 */
[----:B------:R-:W-:-:S04]  /*0620*/  FFMA.RM R7, R12, R10, R9 ;  /* 0x0000000a0c077223 */ /* 0x000fc80000004009 */
[----:B------:R-:W-:-:S05]  /*0630*/  IMAD.SHL.U32 R0, R7, 0x2, RZ ;  /* 0x0000000207007824 */ /* 0x000fca00078e00ff */
[----:B------:R-:W-:-:S04]  /*0640*/  SHF.R.U32.HI R0, RZ, 0x18, R0 ;  /* 0x00000018ff007819 */ /* 0x000fc80000011600 */
[----:B------:R-:W-:-:S05]  /*0650*/  IADD3 R5, PT, PT, R0, R5, -R6 ;  /* 0x0000000500057210 */ /* 0x000fca0007ffe806 */
[----:B------:R-:W-:-:S04]  /*0660*/  IMAD.IADD R11, R5, 0x1, R8 ;  /* 0x00000001050b7824 */ /* 0x000fc800078e0208 */
[----:B------:R-:W-:-:S05]  /*0670*/  VIADD R3, R11, 0xffffffff ;  /* 0xffffffff0b037836 */ /* 0x000fca0000000000 */
[----:B------:R-:W-:-:S13]  /*0680*/  ISETP.GT.U32.AND P0, PT, R3, 0xfd, PT ;  /* 0x000000fd0300780c */ /* 0x000fda0003f04070 */
[----:B------:R-:W-:-:S04]  /*0690*/  @!P0 IMAD.IADD R0, R11, 0x1, -R0 ;  /* 0x000000010b008824 */ /* 0x000fc800078e0a00 */
[----:B------:R-:W-:Y:S01]  /*06a0*/  @!P0 IMAD R8, R0, 0x800000, R7 ;  /* 0x0080000000088824 */ /* 0x000fe200078e0207 */
[----:B------:R-:W-:Y:S06]  /*06b0*/  @!P0 BRA `(.L_x_6) ;  /* 0x0000000000948947 */ /* 0x000fec0003800000 */
[----:B------:R-:W-:Y:S01]  /*06c0*/  ISETP.GT.AND P1, PT, R11, 0xfe, PT ;  /* 0x000000fe0b00780c */ /* 0x000fe20003f24270 */
[----:B------:R-:W-:Y:S01]  /*06d0*/  IMAD.MOV.U32 R0, RZ, RZ, R7 ;  /* 0x000000ffff007224 */ /* 0x000fe200078e0007 */
[----:B------:R-:W-:-:S11]  /*06e0*/  LOP3.LUT R13, R7, 0x80000000, RZ, 0xc0, !PT ;  /* 0x80000000070d7812 */ /* 0x000fd600078ec0ff */
[----:B------:R-:W-:Y:S01]  /*06f0*/  @P1 IMAD.MOV.U32 R3, RZ, RZ, 0x7f800000 ;  /* 0x7f800000ff031424 */ /* 0x000fe200078e00ff */
[----:B------:R-:W-:-:S04]  /*0700*/  @P1 ISETP.NE.AND P0, PT, R13, RZ, PT ;  /* 0x000000ff0d00120c */ /* 0x000fc80003f05270 */
[----:B------:R-:W-:Y:S01]  /*0710*/  @P1 SEL R0, R3, 0x7f7fffff, P0 ;  /* 0x7f7fffff03001807 */ /* 0x000fe20000000000 */
[----:B------:R-:W-:Y:S08]  /*0720*/  @P1 BRA `(.L_x_10) ;  /* 0x0000000000741947 */ /* 0x000ff00003800000 */
[----:B------:R-:W-:-:S13]  /*0730*/  ISETP.GT.AND P0, PT, R11, RZ, PT ;  /* 0x000000ff0b00720c */ /* 0x000fda0003f04270 */
[----:B------:R-:W-:Y:S05]  /*0740*/  @P0 BRA `(.L_x_10) ;  /* 0x00000000006c0947 */ /* 0x000fea0003800000 */
[----:B------:R-:W-:-:S13]  /*0750*/  ISETP.GE.AND P0, PT, R11, -0x18, PT ;  /* 0xffffffe80b00780c */ /* 0x000fda0003f06270 */
[----:B------:R-:W-:-:S04]  /*0760*/  @!P0 ISETP.NE.AND P1, PT, R13, RZ, PT ;  /* 0x000000ff0d00820c */ /* 0x000fc80003f25270 */
[----:B------:R-:W-:-:S05]  /*0770*/  @!P0 SEL R0, RZ, 0xffffffff, !P1 ;  /* 0xffffffffff008807 */ /* 0x000fca0004800000 */
[----:B------:R-:W-:Y:S01]  /*0780*/  @!P0 IMAD.MOV R0, RZ, RZ, -R0 ;  /* 0x000000ffff008224 */ /* 0x000fe200078e0a00 */
[----:B------:R-:W-:Y:S06]  /*0790*/  @!P0 BRA `(.L_x_10) ;  /* 0x0000000000588947 */ /* 0x000fec0003800000 */
[----:B------:R-:W-:Y:S01]  /*07a0*/  ISETP.NE.AND P1, PT, R11, 0x1, PT ;  /* 0x000000010b00780c */ /* 0x000fe20003f25270 */
[----:B------:R-:W-:-:S05]  /*07b0*/  FFMA.RZ R0, R12, R10, R9 ;  /* 0x0000000a0c007223 */ /* 0x000fca000000c009 */
[----:B------:R-:W-:Y:S01]  /*07c0*/  LOP3.LUT R3, R0, 0x7fffff, RZ, 0xc0, !PT ;  /* 0x007fffff00037812 */ /* 0x000fe200078ec0ff */
[----:B------:R-:W-:-:S03]  /*07d0*/  FFMA.RP R0, R12, R10, R9 ;  /* 0x0000000a0c007223 */ /* 0x000fc60000008009 */
[----:B------:R-:W-:Y:S02]  /*07e0*/  LOP3.LUT R6, R3, 0x800000, RZ, 0xfc, !PT ;  /* 0x0080000003067812 */ /* 0x000fe400078efcff */
[----:B------:R-:W-:Y:S01]  /*07f0*/  FSETP.NEU.FTZ.AND P0, PT, R7, R0, PT ;  /* 0x000000000700720b */ /* 0x000fe20003f1d000 */
[----:B------:R-:W-:-:S03]  /*0800*/  @P1 VIADD R5, R11, 0x1f ;  /* 0x0000001f0b051836 */ /* 0x000fc60000000000 */
[----:B------:R-:W-:Y:S02]  /*0810*/  SEL R0, RZ, 0xffffffff, !P0 ;  /* 0xffffffffff007807 */ /* 0x000fe40004000000 */
[----:B------:R-:W-:-:S03]  /*0820*/  @P1 SHF.L.U32 R5, R6, R5, RZ ;  /* 0x0000000506051219 */ /* 0x000fc600000006ff */
[----:B------:R-:W-:Y:S01]  /*0830*/  IMAD.MOV R0, RZ, RZ, -R0 ;  /* 0x000000ffff007224 */ /* 0x000fe200078e0a00 */
[----:B------:R-:W-:-:S04]  /*0840*/  @P1 ISETP.NE.U32.AND P0, PT, R5, RZ, PT ;  /* 0x000000ff0500120c */ /* 0x000fc80003f05070 */
[----:B------:R-:W-:-:S04]  /*0850*/  @P1 SEL R3, RZ, 0x1, !P0 ;  /* 0x00000001ff031807 */ /* 0x000fc80004000000 */
[----:B------:R-:W-:-:S04]  /*0860*/  @P1 LOP3.LUT R0, R0, R3, RZ, 0xfc, !PT ;  /* 0x0000000300001212 */ /* 0x000fc800078efcff */
[----:B------:R-:W-:-:S04]  /*0870*/  ISETP.NE.AND P0, PT, R0, RZ, PT ;  /* 0x000000ff0000720c */ /* 0x000fc80003f05270 */
[----:B------:R-:W-:-:S04]  /*0880*/  ISETP.NE.AND P0, PT, R13, RZ, P0 ;  /* 0x000000ff0d00720c */ /* 0x000fc80000705270 */
[----:B------:R-:W-:-:S05]  /*0890*/  SEL R0, RZ, 0x1, !P0 ;  /* 0x00000001ff007807 */ /* 0x000fca0004000000 */
[----:B------:R-:W-:-:S05]  /*08a0*/  IMAD.MOV R0, RZ, RZ, -R0 ;  /* 0x000000ffff007224 */ /* 0x000fca00078e0a00 */
[----:B------:R-:W-:Y:S02]  /*08b0*/  ISETP.GE.AND P0, PT, R0, RZ, PT ;  /* 0x000000ff0000720c */ /* 0x000fe40003f06270 */
[----:B------:R-:W-:-:S04]  /*08c0*/  @P1 IADD3 R0, PT, PT, -R11, 0x1, RZ ;  /* 0x000000010b001810 */ /* 0x000fc80007ffe1ff */
[----:B------:R-:W-:-:S07]  /*08d0*/  @P1 SHF.R.U32.HI R6, RZ, R0, R6 ;  /* 0x00000000ff061219 */ /* 0x000fce0000011606 */
[----:B------:R-:W-:-:S04]  /*08e0*/  @!P0 VIADD R6, R6, 0x1 ;  /* 0x0000000106068836 */ /* 0x000fc80000000000 */
[----:B------:R-:W-:-:S07]  /*08f0*/  IMAD.MOV.U32 R0, RZ, RZ, R6 ;  /* 0x000000ffff007224 */ /* 0x000fce00078e0006 */
.L_x_10:
[----:B------:R-:W-:-:S07]  /*0900*/  LOP3.LUT R8, R13, R0, RZ, 0xfc, !PT ;  /* 0x000000000d087212 */ /* 0x000fce00078efcff */
.L_x_6:
[----:B------:R-:W-:Y:S05]  /*0910*/  BSYNC.RECONVERGENT B1 ;  /* 0x0000000000017941 */ /* 0x000fea0003800200 */
.L_x_3:
[----:B------:R-:W-:-:S04]  /*0920*/  IMAD.MOV.U32 R5, RZ, RZ, 0x0 ;  /* 0x00000000ff057424 */ /* 0x000fc800078e00ff */
[----:B0-----:R-:W-:Y:S05]  /*0930*/  RET.REL.NODEC R4 `(_Z7SoftmaxPfiS_) ;  /* 0xfffffff404b07950 */ /* 0x001fea0003c3ffff */
.L_x_11:
[----:B------:R-:W-:-:S00]  /*0940*/  BRA `(.L_x_11) ;  /* 0xfffffffc00fc7947 */ /* 0x000fc0000383ffff */
[----:B------:R-:W-:-:S00]  /*0950*/  NOP ;  /* 0x0000000000007918 */ /* 0x000fc00000000000 */
        /* <DEDUP_REMOVED lines=10> */
.L_x_12:


//--------------------- .nv.shared._Z7SoftmaxPfiS_ --------------------------
	.section	.nv.shared._Z7SoftmaxPfiS_,"aw",@nobits
	.sectionflags	@""
	.align	4
.nv.shared._Z7SoftmaxPfiS_:
	.zero		1028


//--------------------- .nv.shared.reserved.0     --------------------------
	.section	.nv.shared.reserved.0,"aw",@nobits
	.weak		__nv_reservedSMEM_offset_0_alias
	.size		__nv_reservedSMEM_offset_0_alias, 0, 64
	.other		__nv_reservedSMEM_offset_0_alias,@"STO_CUDA_RESERVED_SHARED STV_DEFAULT"
__nv_reservedSMEM_offset_0_alias:
	.zero		0
	.zero		64


//--------------------- .nv.constant0._Z7SoftmaxPfiS_ --------------------------
	.section	.nv.constant0._Z7SoftmaxPfiS_,"a",@progbits
	.sectionflags	@""
	.align	4
.nv.constant0._Z7SoftmaxPfiS_:
	.zero		920


//--------------------- SYMBOLS --------------------------

	.type		.nv.reservedSmem.offset0,@object
	.size		.nv.reservedSmem.offset0,0x4
	.type		.nv.reservedSmem.cap,@object
	.size		.nv.reservedSmem.cap,0x4
